	.headerflags	@"EF_CUDA_TEXMODE_UNIFIED EF_CUDA_64BIT_ADDRESS EF_CUDA_ACCELERATORS EF_CUDA_SM90 EF_CUDA_VIRTUAL_SM(EF_CUDA_SM90)"
	.elftype	@"ET_EXEC"


//--------------------- .nv.info                  --------------------------
	.section	.nv.info,"",@"SHT_CUDA_INFO"
	.align	4


	//----- nvinfo : EIATTR_REGCOUNT
	.align		4
        /*0000*/ 	.byte	0x04, 0x2f
        /*0002*/ 	.short	(.L_1 - .L_0)
	.align		4
.L_0:
        /*0004*/ 	.word	index@(triton_poi_fused_convolution_1)
        /*0008*/ 	.word	0x0000001e


	//----- nvinfo : EIATTR_MIN_STACK_SIZE
	.align		4
.L_1:
        /*000c*/ 	.byte	0x04, 0x12
        /*000e*/ 	.short	(.L_3 - .L_2)
	.align		4
.L_2:
        /*0010*/ 	.word	index@(triton_poi_fused_convolution_1)
        /*0014*/ 	.word	0x00000000


	//----- nvinfo : EIATTR_FRAME_SIZE
	.align		4
.L_3:
        /*0018*/ 	.byte	0x04, 0x11
        /*001a*/ 	.short	(.L_5 - .L_4)
	.align		4
.L_4:
        /*001c*/ 	.word	index@(triton_poi_fused_convolution_1)
        /*0020*/ 	.word	0x00000000


	//----- nvinfo : EIATTR_MIN_STACK_SIZE
	.align		4
.L_5:
        /*0024*/ 	.byte	0x04, 0x12
        /*0026*/ 	.short	(.L_7 - .L_6)
	.align		4
.L_6:
        /*0028*/ 	.word	index@(triton_poi_fused_convolution_1)
        /*002c*/ 	.word	0x00000000
.L_7:


//--------------------- .nv.info.triton_poi_fused_convolution_1 --------------------------
	.section	.nv.info.triton_poi_fused_convolution_1,"",@"SHT_CUDA_INFO"
	.sectionflags	@""
	.align	4


	//----- nvinfo : EIATTR_CUDA_API_VERSION
	.align		4
        /*0000*/ 	.byte	0x04, 0x37
        /*0002*/ 	.short	(.L_9 - .L_8)
.L_8:
        /*0004*/ 	.word	0x0000007c


	//----- nvinfo : EIATTR_KPARAM_INFO
	.align		4
.L_9:
        /*0008*/ 	.byte	0x04, 0x17
        /*000a*/ 	.short	(.L_11 - .L_10)
.L_10:
        /*000c*/ 	.word	0x00000000
        /*0010*/ 	.short	0x0003
        /*0012*/ 	.short	0x0014
        /*0014*/ 	.byte	0x00, 0xf0, 0x11, 0x00


	//----- nvinfo : EIATTR_KPARAM_INFO
	.align		4
.L_11:
        /*0018*/ 	.byte	0x04, 0x17
        /*001a*/ 	.short	(.L_13 - .L_12)
.L_12:
        /*001c*/ 	.word	0x00000000
        /*0020*/ 	.short	0x0002
        /*0022*/ 	.short	0x0010
        /*0024*/ 	.byte	0x00, 0xf0, 0x11, 0x00


	//----- nvinfo : EIATTR_KPARAM_INFO
	.align		4
.L_13:
        /*0028*/ 	.byte	0x04, 0x17
        /*002a*/ 	.short	(.L_15 - .L_14)
.L_14:
        /*002c*/ 	.word	0x00000000
        /*0030*/ 	.short	0x0001
        /*0032*/ 	.short	0x0008
        /*0034*/ 	.byte	0x00, 0xf4, 0x21, 0x00


	//----- nvinfo : EIATTR_KPARAM_INFO
	.align		4
.L_15:
        /*0038*/ 	.byte	0x04, 0x17
        /*003a*/ 	.short	(.L_17 - .L_16)
.L_16:
        /*003c*/ 	.word	0x00000000
        /*0040*/ 	.short	0x0000
        /*0042*/ 	.short	0x0000
        /*0044*/ 	.byte	0x00, 0xf4, 0x21, 0x00


	//----- nvinfo : EIATTR_SPARSE_MMA_MASK
	.align		4
.L_17:
        /*0048*/ 	.byte	0x03, 0x50
        /*004a*/ 	.short	0x0000


	//----- nvinfo : EIATTR_MAXREG_COUNT
	.align		4
        /*004c*/ 	.byte	0x03, 0x1b
        /*004e*/ 	.short	0x00ff


	//----- nvinfo : EIATTR_EXIT_INSTR_OFFSETS
	.align		4
        /*0050*/ 	.byte	0x04, 0x1c
        /*0052*/ 	.short	(.L_19 - .L_18)


	//   ....[0]....
.L_18:
        /*0054*/ 	.word	0x00000900


	//   ....[1]....
        /*0058*/ 	.word	0x000009a0


	//----- nvinfo : EIATTR_REQNTID
	.align		4
.L_19:
        /*005c*/ 	.byte	0x04, 0x10
        /*005e*/ 	.short	(.L_21 - .L_20)
.L_20:
        /*0060*/ 	.word	0x00000080
        /*0064*/ 	.word	0x00000001
        /*0068*/ 	.word	0x00000001


	//----- nvinfo : EIATTR_CBANK_PARAM_SIZE
	.align		4
.L_21:
        /*006c*/ 	.byte	0x03, 0x19
        /*006e*/ 	.short	0x0018


	//----- nvinfo : EIATTR_PARAM_CBANK
	.align		4
        /*0070*/ 	.byte	0x04, 0x0a
        /*0072*/ 	.short	(.L_23 - .L_22)
	.align		4
.L_22:
        /*0074*/ 	.word	index@(.nv.constant0.triton_poi_fused_convolution_1)
        /*0078*/ 	.short	0x0210
        /*007a*/ 	.short	0x0018


	//----- nvinfo : EIATTR_SW_WAR
	.align		4
.L_23:
        /*007c*/ 	.byte	0x04, 0x36
        /*007e*/ 	.short	(.L_25 - .L_24)
.L_24:
        /*0080*/ 	.word	0x00000008
.L_25:


//--------------------- .nv.callgraph             --------------------------
	.section	.nv.callgraph,"",@"SHT_CUDA_CALLGRAPH"
	.align	4
	.sectionentsize	8
	.align		4
        /*0000*/ 	.word	0x00000000
	.align		4
        /*0004*/ 	.word	0xffffffff
	.align		4
        /*0008*/ 	.word	0x00000000
	.align		4
        /*000c*/ 	.word	0xfffffffe
	.align		4
        /*0010*/ 	.word	0x00000000
	.align		4
        /*0014*/ 	.word	0xfffffffd
	.align		4
        /*0018*/ 	.word	0x00000000
	.align		4
        /*001c*/ 	.word	0xfffffffc


//--------------------- .text.triton_poi_fused_convolution_1 --------------------------
	.section	.text.triton_poi_fused_convolution_1,"ax",@progbits
	.sectionflags	@"SHF_BARRIERS=1"
	.align	128
        .global         triton_poi_fused_convolution_1
        .type           triton_poi_fused_convolution_1,@function
        .size           triton_poi_fused_convolution_1,(.L_x_1 - triton_poi_fused_convolution_1)
        .other          triton_poi_fused_convolution_1,@"STO_CUDA_ENTRY STV_DEFAULT"
triton_poi_fused_convolution_1:
.text.triton_poi_fused_convolution_1:
[----:B------:R-:W0:Y:S01]  /*0000*/  LDC R1, c[0x0][0x28] ;  /* 0x00000a00ff017b82 */ /* 0x000e220000000800 */
[----:B------:R-:W1:Y:S07]  /*0010*/  S2R R0, SR_TID.X ;  /* 0x0000000000007919 */ /* 0x000e6e0000002100 */
[----:B------:R-:W2:Y:S01]  /*0020*/  S2UR UR4, SR_CTAID.Y ;  /* 0x00000000000479c3 */ /* 0x000ea20000002600 */
[----:B------:R-:W-:Y:S02]  /*0030*/  CS2R R8, SRZ ;  /* 0x0000000000087805 */ /* 0x000fe4000001ff00 */
[----:B------:R-:W-:Y:S01]  /*0040*/  CS2R R10, SRZ ;  /* 0x00000000000a7805 */ /* 0x000fe2000001ff00 */
[----:B------:R-:W3:Y:S01]  /*0050*/  S2R R3, SR_CTAID.X ;  /* 0x0000000000037919 */ /* 0x000ee20000002500 */
[----:B------:R-:W-:-:S03]  /*0060*/  ULDC.64 UR8, c[0x0][0x208] ;  /* 0x0000820000087ab9 */ /* 0x000fc60000000a00 */
[----:B------:R-:W4:Y:S01]  /*0070*/  LDC.64 R4, c[0x0][0x210] ;  /* 0x00008400ff047b82 */ /* 0x000f220000000a00 */
[----:B--2---:R-:W-:Y:S01]  /*0080*/  USHF.L.U32 UR4, UR4, 0x4, URZ ;  /* 0x0000000404047899 */ /* 0x004fe2000800063f */
[----:B-1----:R-:W-:Y:S01]  /*0090*/  SHF.R.U32.HI R2, RZ, 0x4, R0 ;  /* 0x00000004ff027819 */ /* 0x002fe20000011600 */
[----:B------:R-:W-:-:S03]  /*00a0*/  IMAD.SHL.U32 R6, R0, 0x4, RZ ;  /* 0x0000000400067824 */ /* 0x000fc600078e00ff */
[----:B------:R-:W-:Y:S01]  /*00b0*/  SGXT.U32 R2, R2, 0x3 ;  /* 0x000000030202781a */ /* 0x000fe20000000000 */
[----:B---3--:R-:W-:-:S03]  /*00c0*/  IMAD.SHL.U32 R3, R3, 0x40, RZ ;  /* 0x0000004003037824 */ /* 0x008fc600078e00ff */
[----:B------:R-:W-:Y:S02]  /*00d0*/  LOP3.LUT R2, R2, UR4, RZ, 0xfc, !PT ;  /* 0x0000000402027c12 */ /* 0x000fe4000f8efcff */
[----:B------:R-:W-:Y:S02]  /*00e0*/  LOP3.LUT R7, R3, 0x3c, R6, 0xf8, !PT ;  /* 0x0000003c03077812 */ /* 0x000fe400078ef806 */
[----:B------:R-:W-:-:S03]  /*00f0*/  ISETP.GE.AND P0, PT, R2, 0xc, PT ;  /* 0x0000000c0200780c */ /* 0x000fc60003f06270 */
[C---:B------:R-:W-:Y:S01]  /*0100*/  IMAD R13, R2.reuse, 0x1000, R7 ;  /* 0x00001000020d7824 */ /* 0x040fe200078e0207 */
[----:B------:R-:W-:-:S03]  /*0110*/  LOP3.LUT R2, R2, 0x8, RZ, 0xfc, !PT ;  /* 0x0000000802027812 */ /* 0x000fc600078efcff */
[----:B----4-:R-:W-:Y:S01]  /*0120*/  IMAD.WIDE R12, R13, 0x4, R4 ;  /* 0x000000040d0c7825 */ /* 0x010fe200078e0204 */
[----:B------:R-:W-:-:S03]  /*0130*/  ISETP.GE.AND P1, PT, R2, 0xc, PT ;  /* 0x0000000c0200780c */ /* 0x000fc60003f26270 */
[----:B------:R-:W-:Y:S02]  /*0140*/  IMAD R15, R2, 0x1000, R7 ;  /* 0x00001000020f7824 */ /* 0x000fe400078e0207 */
[----:B------:R1:W2:Y:S01]  /*0150*/  @!P0 LDG.E.EL.128 R8, desc[UR8][R12.64] ;  /* 0x000000080c088981 */ /* 0x0002a2000c2e1d00 */
[----:B------:R-:W-:Y:S01]  /*0160*/  CS2R R6, SRZ ;  /* 0x0000000000067805 */ /* 0x000fe2000001ff00 */
[----:B------:R-:W-:Y:S01]  /*0170*/  IMAD.WIDE R14, R15, 0x4, R4 ;  /* 0x000000040f0e7825 */ /* 0x000fe200078e0204 */
[----:B------:R-:W-:-:S06]  /*0180*/  CS2R R4, SRZ ;  /* 0x0000000000047805 */ /* 0x000fcc000001ff00 */
[----:B------:R3:W4:Y:S01]  /*0190*/  @!P1 LDG.E.EL.128 R4, desc[UR8][R14.64] ;  /* 0x000000080e049981 */ /* 0x000722000c2e1d00 */
[----:B------:R-:W5:Y:S01]  /*01a0*/  S2UR UR6, SR_CgaCtaId ;  /* 0x00000000000679c3 */ /* 0x000f620000008800 */
[----:B------:R-:W-:Y:S01]  /*01b0*/  UMOV UR5, 0x400 ;  /* 0x0000040000057882 */ /* 0x000fe20000000000 */
[----:B------:R-:W-:Y:S01]  /*01c0*/  UISETP.GE.AND UP0, UPT, UR4, URZ, UPT ;  /* 0x0000003f0400728c */ /* 0x000fe2000bf06270 */
[----:B------:R-:W1:Y:S01]  /*01d0*/  S2R R16, SR_TID.X ;  /* 0x0000000000107919 */ /* 0x000e620000002100 */
[----:B-----5:R-:W-:Y:S01]  /*01e0*/  UPRMT UR5, UR6, 0x654, UR5 ;  /* 0x0000065406057896 */ /* 0x020fe20008000005 */
[C---:B01----:R-:W-:Y:S01]  /*01f0*/  IMAD.SHL.U32 R19, R16.reuse, 0x4, RZ ;  /* 0x0000000410137824 */ /* 0x043fe200078e00ff */
[----:B------:R-:W-:-:S04]  /*0200*/  LOP3.LUT R17, R16, 0x40, RZ, 0xc0, !PT ;  /* 0x0000004010117812 */ /* 0x000fc800078ec0ff */
[----:B------:R-:W-:-:S04]  /*0210*/  LOP3.LUT R2, R19, 0xc0, RZ, 0xc0, !PT ;  /* 0x000000c013027812 */ /* 0x000fc800078ec0ff */
[----:B------:R-:W-:Y:S02]  /*0220*/  LEA R12, R17, R2, 0x2 ;  /* 0x00000002110c7211 */ /* 0x000fe400078e10ff */
[--C-:B------:R-:W-:Y:S02]  /*0230*/  SHF.R.U32.HI R2, RZ, 0x4, R0.reuse ;  /* 0x00000004ff027819 */ /* 0x100fe40000011600 */
[----:B------:R-:W-:Y:S02]  /*0240*/  LOP3.LUT R24, R12, 0x3c, R19, 0xf8, !PT ;  /* 0x0000003c0c187812 */ /* 0x000fe400078ef813 */
[----:B------:R-:W-:Y:S02]  /*0250*/  LEA.HI R13, R12, UR5, RZ, 0x1c ;  /* 0x000000050c0d7c11 */ /* 0x000fe4000f8fe0ff */
[----:B------:R-:W-:Y:S02]  /*0260*/  LOP3.LUT R12, R3, 0x3f, R0, 0xf8, !PT ;  /* 0x0000003f030c7812 */ /* 0x000fe400078ef800 */
[----:B------:R-:W-:Y:S01]  /*0270*/  SHF.R.U32.HI R3, RZ, 0x6, R0 ;  /* 0x00000006ff037819 */ /* 0x000fe20000011600 */
[----:B------:R-:W-:Y:S01]  /*0280*/  IMAD R24, R24, 0x4, R13 ;  /* 0x0000000418187824 */ /* 0x000fe200078e020d */
[----:B------:R-:W-:-:S02]  /*0290*/  LOP3.LUT R0, R16, 0x7f, RZ, 0xc0, !PT ;  /* 0x0000007f10007812 */ /* 0x000fc400078ec0ff */
[----:B------:R-:W-:Y:S02]  /*02a0*/  SGXT.U32 R13, R3, 0x1 ;  /* 0x00000001030d781a */ /* 0x000fe40000000000 */
[C---:B------:R-:W-:Y:S02]  /*02b0*/  LOP3.LUT R3, R0.reuse, 0x80, RZ, 0xfc, !PT ;  /* 0x0000008000037812 */ /* 0x040fe400078efcff */
[----:B---3--:R-:W-:Y:S02]  /*02c0*/  LOP3.LUT R14, R0, 0x100, RZ, 0xfc, !PT ;  /* 0x00000100000e7812 */ /* 0x008fe400078efcff */
[----:B------:R-:W-:Y:S02]  /*02d0*/  LOP3.LUT R2, R2, 0x4, RZ, 0xc0, !PT ;  /* 0x0000000402027812 */ /* 0x000fe400078ec0ff */
[----:B------:R-:W-:Y:S02]  /*02e0*/  LOP3.LUT R15, R0, 0x180, RZ, 0xfc, !PT ;  /* 0x00000180000f7812 */ /* 0x000fe400078efcff */
[----:B------:R-:W-:Y:S01]  /*02f0*/  SHF.R.U32.HI R3, RZ, 0x4, R3 ;  /* 0x00000004ff037819 */ /* 0x000fe20000011603 */
[----:B------:R-:W-:Y:S01]  /*0300*/  VIADD R23, R2, UR5 ;  /* 0x0000000502177c36 */ /* 0x000fe20008000000 */
[----:B------:R-:W-:-:S02]  /*0310*/  SHF.R.U32.HI R14, RZ, 0x4, R14 ;  /* 0x00000004ff0e7819 */ /* 0x000fc4000001160e */
[----:B------:R-:W-:Y:S01]  /*0320*/  LOP3.LUT R13, R13, UR4, RZ, 0xfc, !PT ;  /* 0x000000040d0d7c12 */ /* 0x000fe2000f8efcff */
[----:B------:R-:W-:Y:S01]  /*0330*/  IMAD R23, R0, 0x4, R23 ;  /* 0x0000000400177824 */ /* 0x000fe200078e0217 */
[----:B------:R-:W-:Y:S02]  /*0340*/  SHF.R.U32.HI R2, RZ, 0x4, R15 ;  /* 0x00000004ff027819 */ /* 0x000fe4000001160f */
[----:B------:R-:W-:Y:S02]  /*0350*/  LOP3.LUT R15, R3, 0xc, RZ, 0xc0, !PT ;  /* 0x0000000c030f7812 */ /* 0x000fe400078ec0ff */
[----:B------:R-:W-:Y:S01]  /*0360*/  LOP3.LUT R16, R14, 0x14, RZ, 0xc0, !PT ;  /* 0x000000140e107812 */ /* 0x000fe200078ec0ff */
[C---:B------:R-:W-:Y:S01]  /*0370*/  IMAD.HI R14, R13.reuse, 0x55555556, RZ ;  /* 0x555555560d0e7827 */ /* 0x040fe200078e02ff */
[----:B------:R-:W-:Y:S02]  /*0380*/  LOP3.LUT R3, R13, 0x2, RZ, 0xfc, !PT ;  /* 0x000000020d037812 */ /* 0x000fe400078efcff */
[----:B------:R-:W-:Y:S01]  /*0390*/  LOP3.LUT R17, R2, 0x1c, RZ, 0xc0, !PT ;  /* 0x0000001c02117812 */ /* 0x000fe200078ec0ff */
[----:B------:R-:W-:Y:S01]  /*03a0*/  VIADD R21, R16, UR5 ;  /* 0x0000000510157c36 */ /* 0x000fe20008000000 */
[----:B------:R-:W-:Y:S01]  /*03b0*/  LEA.HI R14, R14, R14, RZ, 0x1 ;  /* 0x0000000e0e0e7211 */ /* 0x000fe200078f08ff */
[----:B------:R-:W-:Y:S01]  /*03c0*/  IMAD.HI R16, R3, 0x55555556, RZ ;  /* 0x5555555603107827 */ /* 0x000fe200078e02ff */
[----:B------:R-:W-:-:S02]  /*03d0*/  IADD3 R19, R15, UR5, RZ ;  /* 0x000000050f137c10 */ /* 0x000fc4000fffe0ff */
[----:B------:R-:W-:Y:S01]  /*03e0*/  LEA R21, R0, R21, 0x2 ;  /* 0x0000001500157211 */ /* 0x000fe200078e10ff */
[----:B------:R-:W-:Y:S01]  /*03f0*/  VIADD R15, R17, UR5 ;  /* 0x00000005110f7c36 */ /* 0x000fe20008000000 */
[----:B------:R-:W-:Y:S01]  /*0400*/  LEA.HI R16, R16, R16, RZ, 0x1 ;  /* 0x0000001010107211 */ /* 0x000fe200078f08ff */
[----:B------:R-:W-:Y:S01]  /*0410*/  IMAD R17, R14, -0x3, R13 ;  /* 0xfffffffd0e117824 */ /* 0x000fe200078e020d */
[C---:B------:R-:W-:Y:S01]  /*0420*/  LOP3.LUT R2, R13.reuse, 0x4, RZ, 0xfc, !PT ;  /* 0x000000040d027812 */ /* 0x040fe200078efcff */
[----:B------:R-:W-:Y:S01]  /*0430*/  IMAD R22, R0, 0x4, R19 ;  /* 0x0000000400167824 */ /* 0x000fe200078e0213 */
[----:B------:R-:W-:Y:S01]  /*0440*/  LOP3.LUT R26, R13, 0x6, RZ, 0xfc, !PT ;  /* 0x000000060d1a7812 */ /* 0x000fe200078efcff */
[----:B------:R-:W-:Y:S01]  /*0450*/  IMAD R17, R12, 0x3, R17 ;  /* 0x000000030c117824 */ /* 0x000fe200078e0211 */
[----:B------:R-:W-:Y:S01]  /*0460*/  ISETP.GE.AND P0, PT, R2, 0xc, PT ;  /* 0x0000000c0200780c */ /* 0x000fe20003f06270 */
[----:B------:R-:W-:Y:S01]  /*0470*/  IMAD R19, R16, -0x3, R3 ;  /* 0xfffffffd10137824 */ /* 0x000fe200078e0203 */
[----:B------:R-:W-:Y:S01]  /*0480*/  ISETP.GE.AND P5, PT, R3, 0xc, PT ;  /* 0x0000000c0300780c */ /* 0x000fe20003fa6270 */
[----:B------:R-:W-:Y:S01]  /*0490*/  IMAD R0, R0, 0x4, R15 ;  /* 0x0000000400007824 */ /* 0x000fe200078e020f */
[----:B------:R-:W-:Y:S01]  /*04a0*/  ISETP.GE.AND P4, PT, R13, 0xc, PT ;  /* 0x0000000c0d00780c */ /* 0x000fe20003f86270 */
[----:B------:R-:W-:Y:S01]  /*04b0*/  IMAD R17, R14, 0x3000, R17 ;  /* 0x000030000e117824 */ /* 0x000fe200078e0211 */
[----:B------:R-:W-:Y:S01]  /*04c0*/  ISETP.GE.AND P3, PT, R26, 0xc, PT ;  /* 0x0000000c1a00780c */ /* 0x000fe20003f66270 */
[----:B------:R-:W-:-:S02]  /*04d0*/  IMAD R19, R16, 0x3000, R19 ;  /* 0x0000300010137824 */ /* 0x000fc400078e0213 */
[----:B------:R-:W-:-:S05]  /*04e0*/  IMAD.HI R25, R2, 0x55555556, RZ ;  /* 0x5555555602197827 */ /* 0x000fca00078e02ff */
[----:B------:R-:W-:-:S05]  /*04f0*/  LEA.HI R25, R25, R25, RZ, 0x1 ;  /* 0x0000001919197211 */ /* 0x000fca00078f08ff */
[----:B------:R-:W-:-:S04]  /*0500*/  IMAD R2, R25, -0x3, R2 ;  /* 0xfffffffd19027824 */ /* 0x000fc800078e0202 */
[----:B------:R-:W-:Y:S01]  /*0510*/  IMAD R15, R25, 0x3000, R2 ;  /* 0x00003000190f7824 */ /* 0x000fe200078e0202 */
[----:B------:R-:W-:Y:S01]  /*0520*/  LOP3.LUT R25, R13, 0x8, RZ, 0xfc, !PT ;  /* 0x000000080d197812 */ /* 0x000fe200078efcff */
[----:B------:R-:W-:-:S03]  /*0530*/  IMAD.HI R2, R26, 0x55555556, RZ ;  /* 0x555555561a027827 */ /* 0x000fc600078e02ff */
[----:B------:R-:W-:Y:S01]  /*0540*/  ISETP.GE.AND P2, PT, R25, 0xc, PT ;  /* 0x0000000c1900780c */ /* 0x000fe20003f46270 */
[----:B------:R-:W-:Y:S01]  /*0550*/  IMAD R15, R12, 0x3, R15 ;  /* 0x000000030c0f7824 */ /* 0x000fe200078e020f */
[----:B------:R-:W-:Y:S02]  /*0560*/  LEA.HI R27, R2, R2, RZ, 0x1 ;  /* 0x00000002021b7211 */ /* 0x000fe400078f08ff */
[----:B------:R-:W0:Y:S03]  /*0570*/  LDC.64 R2, c[0x0][0x218] ;  /* 0x00008600ff027b82 */ /* 0x000e260000000a00 */
[----:B------:R-:W-:-:S04]  /*0580*/  IMAD R26, R27, -0x3, R26 ;  /* 0xfffffffd1b1a7824 */ /* 0x000fc800078e021a */
[----:B------:R-:W-:Y:S01]  /*0590*/  IMAD R27, R27, 0x3000, R26 ;  /* 0x000030001b1b7824 */ /* 0x000fe200078e021a */
[----:B--2---:R-:W-:Y:S04]  /*05a0*/  STS [R24], R8 ;  /* 0x0000000818007388 */ /* 0x004fe80000000800 */
[----:B------:R-:W-:Y:S04]  /*05b0*/  STS [R24+0x4], R9 ;  /* 0x0000040918007388 */ /* 0x000fe80000000800 */
[----:B------:R-:W-:Y:S04]  /*05c0*/  STS [R24+0x8], R10 ;  /* 0x0000080a18007388 */ /* 0x000fe80000000800 */
[----:B------:R1:W-:Y:S01]  /*05d0*/  STS [R24+0xc], R11 ;  /* 0x00000c0b18007388 */ /* 0x0003e20000000800 */
[----:B------:R-:W-:Y:S01]  /*05e0*/  BAR.SYNC.DEFER_BLOCKING 0x0 ;  /* 0x0000000000007b1d */ /* 0x000fe20000010000 */
[----:B-1----:R-:W-:-:S04]  /*05f0*/  LOP3.LUT R11, R13, 0xa, RZ, 0xfc, !PT ;  /* 0x0000000a0d0b7812 */ /* 0x002fc800078efcff */
[----:B------:R-:W-:Y:S01]  /*0600*/  ISETP.GE.AND P1, PT, R11, 0xc, PT ;  /* 0x0000000c0b00780c */ /* 0x000fe20003f26270 */
[----:B------:R-:W1:Y:S04]  /*0610*/  LDS R20, [R23] ;  /* 0x0000000017147984 */ /* 0x000e680000000800 */
[----:B------:R-:W2:Y:S04]  /*0620*/  LDS R18, [R22+0x200] ;  /* 0x0002000016127984 */ /* 0x000ea80000000800 */
[----:B------:R-:W3:Y:S04]  /*0630*/  LDS R16, [R21+0x400] ;  /* 0x0004000015107984 */ /* 0x000ee80000000800 */
[----:B------:R-:W5:Y:S01]  /*0640*/  LDS R14, [R0+0x600] ;  /* 0x00060000000e7984 */ /* 0x000f620000000800 */
[----:B------:R-:W-:Y:S06]  /*0650*/  BAR.SYNC.DEFER_BLOCKING 0x0 ;  /* 0x0000000000007b1d */ /* 0x000fec0000010000 */
[----:B----4-:R4:W-:Y:S04]  /*0660*/  STS [R24], R4 ;  /* 0x0000000418007388 */ /* 0x0109e80000000800 */
[----:B------:R0:W-:Y:S04]  /*0670*/  STS [R24+0x4], R5 ;  /* 0x0000040518007388 */ /* 0x0001e80000000800 */
[----:B------:R0:W-:Y:S01]  /*0680*/  STS [R24+0x8], R6 ;  /* 0x0000080618007388 */ /* 0x0001e20000000800 */
[----:B----4-:R-:W-:-:S03]  /*0690*/  LOP3.LUT R4, R13, 0xc, RZ, 0xfc, !PT ;  /* 0x0000000c0d047812 */ /* 0x010fc600078efcff */
[----:B------:R4:W-:Y:S01]  /*06a0*/  STS [R24+0xc], R7 ;  /* 0x00000c0718007388 */ /* 0x0009e20000000800 */
[----:B0-----:R-:W-:Y:S01]  /*06b0*/  IMAD.HI R5, R11, 0x55555556, RZ ;  /* 0x555555560b057827 */ /* 0x001fe200078e02ff */
[----:B------:R-:W-:Y:S03]  /*06c0*/  BAR.SYNC.DEFER_BLOCKING 0x0 ;  /* 0x0000000000007b1d */ /* 0x000fe60000010000 */
[----:B------:R-:W-:-:S04]  /*06d0*/  IMAD.HI R6, R4, 0x55555556, RZ ;  /* 0x5555555604067827 */ /* 0x000fc800078e02ff */
[----:B----4-:R-:W-:-:S04]  /*06e0*/  IMAD.HI R24, R25, 0x55555556, RZ ;  /* 0x5555555619187827 */ /* 0x010fc800078e02ff */
[----:B------:R-:W-:Y:S01]  /*06f0*/  IMAD R7, R12, 0x3, R19 ;  /* 0x000000030c077824 */ /* 0x000fe200078e0213 */
[----:B------:R-:W-:-:S05]  /*0700*/  LEA.HI R24, R24, R24, RZ, 0x1 ;  /* 0x0000001818187211 */ /* 0x000fca00078f08ff */
[----:B------:R-:W-:Y:S01]  /*0710*/  IMAD R25, R24, -0x3, R25 ;  /* 0xfffffffd18197824 */ /* 0x000fe200078e0219 */
[----:B------:R-:W0:Y:S04]  /*0720*/  LDS R8, [R23] ;  /* 0x0000000017087984 */ /* 0x000e280000000800 */
[----:B------:R4:W0:Y:S04]  /*0730*/  LDS R10, [R22+0x200] ;  /* 0x00020000160a7984 */ /* 0x0008280000000800 */
[----:B------:R1:W0:Y:S01]  /*0740*/  LDS R9, [R21+0x400] ;  /* 0x0004000015097984 */ /* 0x0002220000000800 */
[----:B----4-:R-:W-:-:S02]  /*0750*/  LEA.HI R22, R5, R5, RZ, 0x1 ;  /* 0x0000000505167211 */ /* 0x010fc400078f08ff */
[----:B-1----:R-:W-:-:S03]  /*0760*/  LEA.HI R21, R6, R6, RZ, 0x1 ;  /* 0x0000000606157211 */ /* 0x002fc600078f08ff */
[----:B------:R-:W-:Y:S02]  /*0770*/  IMAD R11, R22, -0x3, R11 ;  /* 0xfffffffd160b7824 */ /* 0x000fe400078e020b */
[----:B------:R-:W-:-:S04]  /*0780*/  IMAD.WIDE R6, R7, 0x4, R2 ;  /* 0x0000000407067825 */ /* 0x000fc800078e0202 */
[----:B------:R-:W-:Y:S02]  /*0790*/  IMAD R26, R21, -0x3, R4 ;  /* 0xfffffffd151a7824 */ /* 0x000fe400078e0204 */
[----:B------:R-:W-:-:S04]  /*07a0*/  IMAD.WIDE R4, R17, 0x4, R2 ;  /* 0x0000000411047825 */ /* 0x000fc800078e0202 */
[----:B------:R-:W-:Y:S01]  /*07b0*/  IMAD R17, R24, 0x3000, R25 ;  /* 0x0000300018117824 */ /* 0x000fe200078e0219 */
[----:B------:R1:W-:Y:S01]  /*07c0*/  @!P4 STG.E desc[UR8][R4.64], R20 ;  /* 0x000000140400c986 */ /* 0x0003e2000c101908 */
[----:B------:R-:W-:Y:S01]  /*07d0*/  IMAD R11, R22, 0x3000, R11 ;  /* 0x00003000160b7824 */ /* 0x000fe200078e020b */
[----:B------:R-:W-:Y:S01]  /*07e0*/  PLOP3.LUT P4, PT, PT, PT, UP0, 0x80, 0x0 ;  /* 0x000000000000781c */ /* 0x000fe20003f8f008 */
[----:B------:R-:W-:Y:S01]  /*07f0*/  IMAD R21, R21, 0x3000, R26 ;  /* 0x0000300015157824 */ /* 0x000fe200078e021a */
[----:B--2---:R2:W-:Y:S01]  /*0800*/  @!P5 STG.E desc[UR8][R6.64], R18 ;  /* 0x000000120600d986 */ /* 0x0045e2000c101908 */
[----:B------:R-:W-:Y:S01]  /*0810*/  PLOP3.LUT P5, PT, PT, PT, UP0, 0x40, 0x0 ;  /* 0x000000000000781c */ /* 0x000fe20003fae808 */
[C---:B------:R-:W-:Y:S02]  /*0820*/  IMAD R25, R12.reuse, 0x3, R27 ;  /* 0x000000030c197824 */ /* 0x040fe400078e021b */
[C---:B------:R-:W-:Y:S02]  /*0830*/  IMAD R17, R12.reuse, 0x3, R17 ;  /* 0x000000030c117824 */ /* 0x040fe400078e0211 */
[----:B------:R-:W-:-:S02]  /*0840*/  IMAD R11, R12, 0x3, R11 ;  /* 0x000000030c0b7824 */ /* 0x000fc400078e020b */
[----:B------:R-:W-:Y:S02]  /*0850*/  IMAD R19, R12, 0x3, R21 ;  /* 0x000000030c137824 */ /* 0x000fe400078e0215 */
[----:B------:R-:W-:-:S04]  /*0860*/  IMAD.WIDE R22, R15, 0x4, R2 ;  /* 0x000000040f167825 */ /* 0x000fc800078e0202 */
[--C-:B------:R-:W-:Y:S01]  /*0870*/  IMAD.WIDE R24, R25, 0x4, R2.reuse ;  /* 0x0000000419187825 */ /* 0x100fe200078e0202 */
[----:B---3--:R3:W-:Y:S03]  /*0880*/  @!P0 STG.E desc[UR8][R22.64], R16 ;  /* 0x0000001016008986 */ /* 0x0087e6000c101908 */
[--C-:B-1----:R-:W-:Y:S01]  /*0890*/  IMAD.WIDE R4, R17, 0x4, R2.reuse ;  /* 0x0000000411047825 */ /* 0x102fe200078e0202 */
[----:B-----5:R3:W-:Y:S03]  /*08a0*/  @!P3 STG.E desc[UR8][R24.64], R14 ;  /* 0x0000000e1800b986 */ /* 0x0207e6000c101908 */
[--C-:B--2---:R-:W-:Y:S01]  /*08b0*/  IMAD.WIDE R6, R11, 0x4, R2.reuse ;  /* 0x000000040b067825 */ /* 0x104fe200078e0202 */
[----:B0-----:R3:W-:Y:S03]  /*08c0*/  @!P2 STG.E desc[UR8][R4.64], R8 ;  /* 0x000000080400a986 */ /* 0x0017e6000c101908 */
[----:B------:R-:W-:Y:S01]  /*08d0*/  IMAD.WIDE R18, R19, 0x4, R2 ;  /* 0x0000000413127825 */ /* 0x000fe200078e0202 */
[----:B------:R3:W-:Y:S04]  /*08e0*/  @!P1 STG.E desc[UR8][R6.64], R10 ;  /* 0x0000000a06009986 */ /* 0x0007e8000c101908 */
[----:B------:R3:W-:Y:S01]  /*08f0*/  @!P4 STG.E desc[UR8][R18.64], R9 ;  /* 0x000000091200c986 */ /* 0x0007e2000c101908 */
[----:B------:R-:W-:Y:S05]  /*0900*/  @!P5 EXIT ;  /* 0x000000000000d94d */ /* 0x000fea0003800000 */
[----:B---3--:R-:W0:Y:S01]  /*0910*/  LDS R5, [R0+0x600] ;  /* 0x0006000000057984 */ /* 0x008e220000000800 */
[----:B------:R-:W-:-:S05]  /*0920*/  LOP3.LUT R13, R13, 0xe, RZ, 0xfc, !PT ;  /* 0x0000000e0d0d7812 */ /* 0x000fca00078efcff */
[----:B------:R-:W-:-:S05]  /*0930*/  IMAD.HI R4, R13, 0x55555556, RZ ;  /* 0x555555560d047827 */ /* 0x000fca00078e02ff */
[----:B------:R-:W-:-:S05]  /*0940*/  LEA.HI R4, R4, R4, RZ, 0x1 ;  /* 0x0000000404047211 */ /* 0x000fca00078f08ff */
[----:B------:R-:W-:-:S04]  /*0950*/  IMAD R13, R4, -0x3, R13 ;  /* 0xfffffffd040d7824 */ /* 0x000fc800078e020d */
[----:B------:R-:W-:-:S04]  /*0960*/  IMAD R13, R4, 0x3000, R13 ;  /* 0x00003000040d7824 */ /* 0x000fc800078e020d */
[----:B------:R-:W-:-:S04]  /*0970*/  IMAD R13, R12, 0x3, R13 ;  /* 0x000000030c0d7824 */ /* 0x000fc800078e020d */
[----:B------:R-:W-:-:S05]  /*0980*/  IMAD.WIDE R2, R13, 0x4, R2 ;  /* 0x000000040d027825 */ /* 0x000fca00078e0202 */
[----:B0-----:R-:W-:Y:S01]  /*0990*/  STG.E desc[UR8][R2.64], R5 ;  /* 0x0000000502007986 */ /* 0x001fe2000c101908 */
[----:B------:R-:W-:Y:S05]  /*09a0*/  EXIT ;  /* 0x000000000000794d */ /* 0x000fea0003800000 */
.L_x_0:
[----:B------:R-:W-:-:S00]  /*09b0*/  BRA `(.L_x_0) ;  /* 0xfffffffc00fc7947 */ /* 0x000fc0000383ffff */
[----:B------:R-:W-:-:S00]  /*09c0*/  NOP ;  /* 0x0000000000007918 */ /* 0x000fc00000000000 */
        /* <DEDUP_REMOVED lines=11> */
.L_x_1:


//--------------------- .nv.shared.triton_poi_fused_convolution_1 --------------------------
	.section	.nv.shared.triton_poi_fused_convolution_1,"aw",@nobits
	.sectionflags	@""
	.align	16
	.zero		1024


//--------------------- .nv.constant0.triton_poi_fused_convolution_1 --------------------------
	.section	.nv.constant0.triton_poi_fused_convolution_1,"a",@progbits
	.sectionflags	@""
	.align	4
.nv.constant0.triton_poi_fused_convolution_1:
	.zero		552
